//
// Generated by NVIDIA NVVM Compiler
//
// Compiler Build ID: CL-36424714
// Cuda compilation tools, release 13.0, V13.0.88
// Based on NVVM 20.0.0
//

.version 9.0
.target sm_100
.address_size 64

	// .globl	_Z12addByCombinePiS_S_

.visible .entry _Z12addByCombinePiS_S_(
	.param .u64 .ptr .align 1 _Z12addByCombinePiS_S__param_0,
	.param .u64 .ptr .align 1 _Z12addByCombinePiS_S__param_1,
	.param .u64 .ptr .align 1 _Z12addByCombinePiS_S__param_2
)
{
	.reg .b32 	%r<8>;
	.reg .b64 	%rd<11>;

	ld.param.u64 	%rd1, [_Z12addByCombinePiS_S__param_0];
	ld.param.u64 	%rd2, [_Z12addByCombinePiS_S__param_1];
	ld.param.u64 	%rd3, [_Z12addByCombinePiS_S__param_2];
	cvta.to.global.u64 	%rd4, %rd3;
	cvta.to.global.u64 	%rd5, %rd2;
	cvta.to.global.u64 	%rd6, %rd1;
	mov.u32 	%r1, %tid.x;
	mov.u32 	%r2, %ctaid.x;
	mov.u32 	%r3, %ntid.x;
	mad.lo.s32 	%r4, %r2, %r3, %r1;
	mul.wide.s32 	%rd7, %r4, 4;
	add.s64 	%rd8, %rd6, %rd7;
	ld.global.u32 	%r5, [%rd8];
	add.s64 	%rd9, %rd5, %rd7;
	ld.global.u32 	%r6, [%rd9];
	add.s32 	%r7, %r6, %r5;
	add.s64 	%rd10, %rd4, %rd7;
	st.global.u32 	[%rd10], %r7;
	ret;

}


// ===== COMPILED SASS (sm_100) =====

	.target	sm_100

	.elftype	@"ET_EXEC"


//--------------------- .note.nv.tkinfo           --------------------------
	.section	.note.nv.tkinfo,"",@"SHT_NOTE"
	.sectionflags	@"SHF_NOTE_NV_TKINFO"
	.tkinfo
        /*0018*/ 	.word	0x00000002
        /*0030*/ 	.string	""
        /*0030*/ 	.string	"ptxas"
        /*0030*/ 	.string	"Cuda compilation tools, release 13.0, V13.0.88"
        /*0030*/ 	.string	"Build cuda_13.0.r13.0/compiler.36424714_0"
        /*0030*/ 	.string	"-arch sm_100 -m 64 "



//--------------------- .note.nv.cuinfo           --------------------------
	.section	.note.nv.cuinfo,"",@"SHT_NOTE"
	.sectionflags	@"SHF_NOTE_NV_CUINFO"
        /*0018*/ 	.short	0x0002
        /*001a*/ 	.short	0x0064
        /*001c*/ 	.short	0x0082
	.zero		2


//--------------------- .nv.info                  --------------------------
	.section	.nv.info,"",@"SHT_CUDA_INFO"
	.align	4


	//----- nvinfo : EIATTR_REGCOUNT
	.align		4
        /*0000*/ 	.byte	0x04, 0x2f
        /*0002*/ 	.short	(.L_1 - .L_0)
	.align		4
.L_0:
        /*0004*/ 	.word	index@(_Z12addByCombinePiS_S_)
        /*0008*/ 	.word	0x0000000c


	//----- nvinfo : EIATTR_FRAME_SIZE
	.align		4
.L_1:
        /*000c*/ 	.byte	0x04, 0x11
        /*000e*/ 	.short	(.L_3 - .L_2)
	.align		4
.L_2:
        /*0010*/ 	.word	index@(_Z12addByCombinePiS_S_)
        /*0014*/ 	.word	0x00000000


	//----- nvinfo : EIATTR_MIN_STACK_SIZE
	.align		4
.L_3:
        /*0018*/ 	.byte	0x04, 0x12
        /*001a*/ 	.short	(.L_5 - .L_4)
	.align		4
.L_4:
        /*001c*/ 	.word	index@(_Z12addByCombinePiS_S_)
        /*0020*/ 	.word	0x00000000
.L_5:


//--------------------- .nv.compat                --------------------------
	.section	.nv.compat,"",@"SHT_CUDA_COMPAT_INFO"
	.align	4
        /*0000*/ 	.byte	0x02, 0x09, 0x00, 0x00, 0x02, 0x02, 0x01, 0x00, 0x02, 0x05, 0x05, 0x00, 0x03, 0x07, 0x01, 0x01
        /*0010*/ 	.byte	0x02, 0x03, 0x00, 0x00, 0x02, 0x06, 0x01, 0x00, 0x04, 0x0b, 0x08, 0x00, 0x09, 0x00, 0x00, 0x00
        /*0020*/ 	.byte	0x00, 0x00, 0x00, 0x00


//--------------------- .nv.info._Z12addByCombinePiS_S_ --------------------------
	.section	.nv.info._Z12addByCombinePiS_S_,"",@"SHT_CUDA_INFO"
	.sectionflags	@""
	.align	4


	//----- nvinfo : EIATTR_CUDA_API_VERSION
	.align		4
        /*0000*/ 	.byte	0x04, 0x37
        /*0002*/ 	.short	(.L_7 - .L_6)
.L_6:
        /*0004*/ 	.word	0x00000082


	//----- nvinfo : EIATTR_KPARAM_INFO
	.align		4
.L_7:
        /*0008*/ 	.byte	0x04, 0x17
        /*000a*/ 	.short	(.L_9 - .L_8)
.L_8:
        /*000c*/ 	.word	0x00000000
        /*0010*/ 	.short	0x0002
        /*0012*/ 	.short	0x0010
        /*0014*/ 	.byte	0x00, 0xf5, 0x21, 0x00


	//----- nvinfo : EIATTR_KPARAM_INFO
	.align		4
.L_9:
        /*0018*/ 	.byte	0x04, 0x17
        /*001a*/ 	.short	(.L_11 - .L_10)
.L_10:
        /*001c*/ 	.word	0x00000000
        /*0020*/ 	.short	0x0001
        /*0022*/ 	.short	0x0008
        /*0024*/ 	.byte	0x00, 0xf5, 0x21, 0x00


	//----- nvinfo : EIATTR_KPARAM_INFO
	.align		4
.L_11:
        /*0028*/ 	.byte	0x04, 0x17
        /*002a*/ 	.short	(.L_13 - .L_12)
.L_12:
        /*002c*/ 	.word	0x00000000
        /*0030*/ 	.short	0x0000
        /*0032*/ 	.short	0x0000
        /*0034*/ 	.byte	0x00, 0xf5, 0x21, 0x00


	//----- nvinfo : EIATTR_SPARSE_MMA_MASK
	.align		4
.L_13:
        /*0038*/ 	.byte	0x03, 0x50
        /*003a*/ 	.short	0x0000


	//----- nvinfo : EIATTR_MAXREG_COUNT
	.align		4
        /*003c*/ 	.byte	0x03, 0x1b
        /*003e*/ 	.short	0x00ff


	//----- nvinfo : EIATTR_MERCURY_ISA_VERSION
	.align		4
        /*0040*/ 	.byte	0x03, 0x5f
        /*0042*/ 	.short	0x0101


	//----- nvinfo : EIATTR_VRC_CTA_INIT_COUNT
	.align		4
        /*0044*/ 	.byte	0x02, 0x4a
	.zero		1
	.zero		1


	//----- nvinfo : EIATTR_EXIT_INSTR_OFFSETS
	.align		4
        /*0048*/ 	.byte	0x04, 0x1c
        /*004a*/ 	.short	(.L_15 - .L_14)


	//   ....[0]....
.L_14:
        /*004c*/ 	.word	0x00000100


	//----- nvinfo : EIATTR_CBANK_PARAM_SIZE
	.align		4
.L_15:
        /*0050*/ 	.byte	0x03, 0x19
        /*0052*/ 	.short	0x0018


	//----- nvinfo : EIATTR_PARAM_CBANK
	.align		4
        /*0054*/ 	.byte	0x04, 0x0a
        /*0056*/ 	.short	(.L_17 - .L_16)
	.align		4
.L_16:
        /*0058*/ 	.word	index@(.nv.constant0._Z12addByCombinePiS_S_)
        /*005c*/ 	.short	0x0380
        /*005e*/ 	.short	0x0018


	//----- nvinfo : EIATTR_SW_WAR
	.align		4
.L_17:
        /*0060*/ 	.byte	0x04, 0x36
        /*0062*/ 	.short	(.L_19 - .L_18)
.L_18:
        /*0064*/ 	.word	0x00000008
.L_19:


//--------------------- .nv.callgraph             --------------------------
	.section	.nv.callgraph,"",@"SHT_CUDA_CALLGRAPH"
	.align	4
	.sectionentsize	8
	.align		4
        /*0000*/ 	.word	0x00000000
	.align		4
        /*0004*/ 	.word	0xffffffff
	.align		4
        /*0008*/ 	.word	0x00000000
	.align		4
        /*000c*/ 	.word	0xfffffffe
	.align		4
        /*0010*/ 	.word	0x00000000
	.align		4
        /*0014*/ 	.word	0xfffffffd
	.align		4
        /*0018*/ 	.word	0x00000000
	.align		4
        /*001c*/ 	.word	0xfffffffc


//--------------------- .text._Z12addByCombinePiS_S_ --------------------------
	.section	.text._Z12addByCombinePiS_S_,"ax",@progbits
	.align	128
        .global         _Z12addByCombinePiS_S_
        .type           _Z12addByCombinePiS_S_,@function
        .size           _Z12addByCombinePiS_S_,(.L_x_1 - _Z12addByCombinePiS_S_)
        .other          _Z12addByCombinePiS_S_,@"STO_CUDA_ENTRY STV_DEFAULT"
_Z12addByCombinePiS_S_:
.text._Z12addByCombinePiS_S_:
[----:B------:R-:W-:Y:S01]  /*0000*/  LDC R1, c[0x0][0x37c] ;  /* 0x0000df00ff017b82 */ /* 0x000fe20000000800 */
[----:B------:R-:W0:Y:S07]  /*0010*/  S2R R9, SR_TID.X ;  /* 0x0000000000097919 */ /* 0x000e2e0000002100 */
[----:B------:R-:W0:Y:S01]  /*0020*/  S2UR UR6, SR_CTAID.X ;  /* 0x00000000000679c3 */ /* 0x000e220000002500 */
[----:B------:R-:W1:Y:S07]  /*0030*/  LDCU.64 UR4, c[0x0][0x358] ;  /* 0x00006b00ff0477ac */ /* 0x000e6e0008000a00 */
[----:B------:R-:W0:Y:S08]  /*0040*/  LDC R0, c[0x0][0x360] ;  /* 0x0000d800ff007b82 */ /* 0x000e300000000800 */
[----:B------:R-:W2:Y:S08]  /*0050*/  LDC.64 R2, c[0x0][0x380] ;  /* 0x0000e000ff027b82 */ /* 0x000eb00000000a00 */
[----:B------:R-:W3:Y:S01]  /*0060*/  LDC.64 R4, c[0x0][0x388] ;  /* 0x0000e200ff047b82 */ /* 0x000ee20000000a00 */
[----:B0-----:R-:W-:-:S07]  /*0070*/  IMAD R9, R0, UR6, R9 ;  /* 0x0000000600097c24 */ /* 0x001fce000f8e0209 */
[----:B------:R-:W0:Y:S01]  /*0080*/  LDC.64 R6, c[0x0][0x390] ;  /* 0x0000e400ff067b82 */ /* 0x000e220000000a00 */
[----:B--2---:R-:W-:-:S06]  /*0090*/  IMAD.WIDE R2, R9, 0x4, R2 ;  /* 0x0000000409027825 */ /* 0x004fcc00078e0202 */
[----:B-1----:R-:W2:Y:S01]  /*00a0*/  LDG.E R2, desc[UR4][R2.64] ;  /* 0x0000000402027981 */ /* 0x002ea2000c1e1900 */
[----:B---3--:R-:W-:-:S06]  /*00b0*/  IMAD.WIDE R4, R9, 0x4, R4 ;  /* 0x0000000409047825 */ /* 0x008fcc00078e0204 */
[----:B------:R-:W2:Y:S01]  /*00c0*/  LDG.E R5, desc[UR4][R4.64] ;  /* 0x0000000404057981 */ /* 0x000ea2000c1e1900 */
[----:B0-----:R-:W-:Y:S01]  /*00d0*/  IMAD.WIDE R6, R9, 0x4, R6 ;  /* 0x0000000409067825 */ /* 0x001fe200078e0206 */
[----:B--2---:R-:W-:-:S05]  /*00e0*/  IADD3 R9, PT, PT, R2, R5, RZ ;  /* 0x0000000502097210 */ /* 0x004fca0007ffe0ff */
[----:B------:R-:W-:Y:S01]  /*00f0*/  STG.E desc[UR4][R6.64], R9 ;  /* 0x0000000906007986 */ /* 0x000fe2000c101904 */
[----:B------:R-:W-:Y:S05]  /*0100*/  EXIT ;  /* 0x000000000000794d */ /* 0x000fea0003800000 */
.L_x_0:
[----:B------:R-:W-:-:S00]  /*0110*/  BRA `(.L_x_0) ;  /* 0xfffffffc00fc7947 */ /* 0x000fc0000383ffff */
[----:B------:R-:W-:-:S00]  /*0120*/  NOP ;  /* 0x0000000000007918 */ /* 0x000fc00000000000 */
        /* <DEDUP_REMOVED lines=13> */
.L_x_1:


//--------------------- .nv.shared.reserved.0     --------------------------
	.section	.nv.shared.reserved.0,"aw",@nobits
	.weak		__nv_reservedSMEM_offset_0_alias
	.size		__nv_reservedSMEM_offset_0_alias, 0, 64
	.other		__nv_reservedSMEM_offset_0_alias,@"STO_CUDA_RESERVED_SHARED STV_DEFAULT"
__nv_reservedSMEM_offset_0_alias:
	.zero		0
	.zero		64


//--------------------- .nv.constant0._Z12addByCombinePiS_S_ --------------------------
	.section	.nv.constant0._Z12addByCombinePiS_S_,"a",@progbits
	.sectionflags	@""
	.align	4
.nv.constant0._Z12addByCombinePiS_S_:
	.zero		920


//--------------------- SYMBOLS --------------------------

	.type		.nv.reservedSmem.offset0,@object
	.size		.nv.reservedSmem.offset0,0x4
